//
// Generated by NVIDIA NVVM Compiler
//
// Compiler Build ID: CL-36424714
// Cuda compilation tools, release 13.0, V13.0.88
// Based on NVVM 20.0.0
//

.version 9.0
.target sm_100
.address_size 64

	// .globl	_Z19triplet_loss_kernelPKfS0_S0_Pfif

.visible .entry _Z19triplet_loss_kernelPKfS0_S0_Pfif(
	.param .u64 .ptr .align 1 _Z19triplet_loss_kernelPKfS0_S0_Pfif_param_0,
	.param .u64 .ptr .align 1 _Z19triplet_loss_kernelPKfS0_S0_Pfif_param_1,
	.param .u64 .ptr .align 1 _Z19triplet_loss_kernelPKfS0_S0_Pfif_param_2,
	.param .u64 .ptr .align 1 _Z19triplet_loss_kernelPKfS0_S0_Pfif_param_3,
	.param .u32 _Z19triplet_loss_kernelPKfS0_S0_Pfif_param_4,
	.param .f32 _Z19triplet_loss_kernelPKfS0_S0_Pfif_param_5
)
{
	.reg .pred 	%p<3>;
	.reg .b32 	%r<14>;
	.reg .b32 	%f<68>;
	.reg .b64 	%rd<18>;

	ld.param.u64 	%rd4, [_Z19triplet_loss_kernelPKfS0_S0_Pfif_param_0];
	ld.param.u64 	%rd5, [_Z19triplet_loss_kernelPKfS0_S0_Pfif_param_1];
	ld.param.u64 	%rd6, [_Z19triplet_loss_kernelPKfS0_S0_Pfif_param_2];
	ld.param.u64 	%rd7, [_Z19triplet_loss_kernelPKfS0_S0_Pfif_param_3];
	ld.param.u32 	%r7, [_Z19triplet_loss_kernelPKfS0_S0_Pfif_param_4];
	ld.param.f32 	%f5, [_Z19triplet_loss_kernelPKfS0_S0_Pfif_param_5];
	mov.u32 	%r8, %ctaid.x;
	mov.u32 	%r9, %ntid.x;
	mov.u32 	%r10, %tid.x;
	mad.lo.s32 	%r1, %r8, %r9, %r10;
	setp.ge.s32 	%p1, %r1, %r7;
	@%p1 bra 	$L__BB0_4;
	shl.b32 	%r12, %r1, 7;
	cvta.to.global.u64 	%rd8, %rd4;
	add.s64 	%rd1, %rd8, 16;
	cvta.to.global.u64 	%rd9, %rd5;
	add.s64 	%rd2, %rd9, 16;
	cvta.to.global.u64 	%rd10, %rd6;
	add.s64 	%rd3, %rd10, 16;
	mov.f32 	%f66, 0f00000000;
	mov.b32 	%r13, 0;
	mov.f32 	%f67, %f66;
$L__BB0_2:
	mul.wide.s32 	%rd11, %r12, 4;
	add.s64 	%rd12, %rd1, %rd11;
	add.s64 	%rd13, %rd2, %rd11;
	add.s64 	%rd14, %rd3, %rd11;
	ld.global.f32 	%f7, [%rd12+-16];
	ld.global.f32 	%f8, [%rd13+-16];
	sub.f32 	%f9, %f7, %f8;
	ld.global.f32 	%f10, [%rd14+-16];
	sub.f32 	%f11, %f7, %f10;
	fma.rn.f32 	%f12, %f9, %f9, %f67;
	fma.rn.f32 	%f13, %f11, %f11, %f66;
	ld.global.f32 	%f14, [%rd12+-12];
	ld.global.f32 	%f15, [%rd13+-12];
	sub.f32 	%f16, %f14, %f15;
	ld.global.f32 	%f17, [%rd14+-12];
	sub.f32 	%f18, %f14, %f17;
	fma.rn.f32 	%f19, %f16, %f16, %f12;
	fma.rn.f32 	%f20, %f18, %f18, %f13;
	ld.global.f32 	%f21, [%rd12+-8];
	ld.global.f32 	%f22, [%rd13+-8];
	sub.f32 	%f23, %f21, %f22;
	ld.global.f32 	%f24, [%rd14+-8];
	sub.f32 	%f25, %f21, %f24;
	fma.rn.f32 	%f26, %f23, %f23, %f19;
	fma.rn.f32 	%f27, %f25, %f25, %f20;
	ld.global.f32 	%f28, [%rd12+-4];
	ld.global.f32 	%f29, [%rd13+-4];
	sub.f32 	%f30, %f28, %f29;
	ld.global.f32 	%f31, [%rd14+-4];
	sub.f32 	%f32, %f28, %f31;
	fma.rn.f32 	%f33, %f30, %f30, %f26;
	fma.rn.f32 	%f34, %f32, %f32, %f27;
	ld.global.f32 	%f35, [%rd12];
	ld.global.f32 	%f36, [%rd13];
	sub.f32 	%f37, %f35, %f36;
	ld.global.f32 	%f38, [%rd14];
	sub.f32 	%f39, %f35, %f38;
	fma.rn.f32 	%f40, %f37, %f37, %f33;
	fma.rn.f32 	%f41, %f39, %f39, %f34;
	ld.global.f32 	%f42, [%rd12+4];
	ld.global.f32 	%f43, [%rd13+4];
	sub.f32 	%f44, %f42, %f43;
	ld.global.f32 	%f45, [%rd14+4];
	sub.f32 	%f46, %f42, %f45;
	fma.rn.f32 	%f47, %f44, %f44, %f40;
	fma.rn.f32 	%f48, %f46, %f46, %f41;
	ld.global.f32 	%f49, [%rd12+8];
	ld.global.f32 	%f50, [%rd13+8];
	sub.f32 	%f51, %f49, %f50;
	ld.global.f32 	%f52, [%rd14+8];
	sub.f32 	%f53, %f49, %f52;
	fma.rn.f32 	%f54, %f51, %f51, %f47;
	fma.rn.f32 	%f55, %f53, %f53, %f48;
	ld.global.f32 	%f56, [%rd12+12];
	ld.global.f32 	%f57, [%rd13+12];
	sub.f32 	%f58, %f56, %f57;
	ld.global.f32 	%f59, [%rd14+12];
	sub.f32 	%f60, %f56, %f59;
	fma.rn.f32 	%f67, %f58, %f58, %f54;
	fma.rn.f32 	%f66, %f60, %f60, %f55;
	add.s32 	%r13, %r13, 8;
	add.s32 	%r12, %r12, 8;
	setp.ne.s32 	%p2, %r13, 128;
	@%p2 bra 	$L__BB0_2;
	sqrt.rn.f32 	%f61, %f67;
	sqrt.rn.f32 	%f62, %f66;
	sub.f32 	%f63, %f61, %f62;
	add.f32 	%f64, %f5, %f63;
	max.f32 	%f65, %f64, 0f00000000;
	cvta.to.global.u64 	%rd15, %rd7;
	mul.wide.s32 	%rd16, %r1, 4;
	add.s64 	%rd17, %rd15, %rd16;
	st.global.f32 	[%rd17], %f65;
$L__BB0_4:
	ret;

}


// ===== COMPILED SASS (sm_100) =====

	.target	sm_100

	.elftype	@"ET_EXEC"


//--------------------- .note.nv.tkinfo           --------------------------
	.section	.note.nv.tkinfo,"",@"SHT_NOTE"
	.sectionflags	@"SHF_NOTE_NV_TKINFO"
	.tkinfo
        /*0018*/ 	.word	0x00000002
        /*0030*/ 	.string	""
        /*0030*/ 	.string	"ptxas"
        /*0030*/ 	.string	"Cuda compilation tools, release 13.0, V13.0.88"
        /*0030*/ 	.string	"Build cuda_13.0.r13.0/compiler.36424714_0"
        /*0030*/ 	.string	"-arch sm_100 -m 64 "



//--------------------- .note.nv.cuinfo           --------------------------
	.section	.note.nv.cuinfo,"",@"SHT_NOTE"
	.sectionflags	@"SHF_NOTE_NV_CUINFO"
        /*0018*/ 	.short	0x0002
        /*001a*/ 	.short	0x0064
        /*001c*/ 	.short	0x0082
	.zero		2


//--------------------- .nv.info                  --------------------------
	.section	.nv.info,"",@"SHT_CUDA_INFO"
	.align	4


	//----- nvinfo : EIATTR_REGCOUNT
	.align		4
        /*0000*/ 	.byte	0x04, 0x2f
        /*0002*/ 	.short	(.L_1 - .L_0)
	.align		4
.L_0:
        /*0004*/ 	.word	index@(_Z19triplet_loss_kernelPKfS0_S0_Pfif)
        /*0008*/ 	.word	0x00000020


	//----- nvinfo : EIATTR_FRAME_SIZE
	.align		4
.L_1:
        /*000c*/ 	.byte	0x04, 0x11
        /*000e*/ 	.short	(.L_3 - .L_2)
	.align		4
.L_2:
        /*0010*/ 	.word	index@($__internal_0_$__cuda_sm20_sqrt_rn_f32_slowpath)
        /*0014*/ 	.word	0x00000000


	//----- nvinfo : EIATTR_FRAME_SIZE
	.align		4
.L_3:
        /*0018*/ 	.byte	0x04, 0x11
        /*001a*/ 	.short	(.L_5 - .L_4)
	.align		4
.L_4:
        /*001c*/ 	.word	index@(_Z19triplet_loss_kernelPKfS0_S0_Pfif)
        /*0020*/ 	.word	0x00000000


	//----- nvinfo : EIATTR_MIN_STACK_SIZE
	.align		4
.L_5:
        /*0024*/ 	.byte	0x04, 0x12
        /*0026*/ 	.short	(.L_7 - .L_6)
	.align		4
.L_6:
        /*0028*/ 	.word	index@(_Z19triplet_loss_kernelPKfS0_S0_Pfif)
        /*002c*/ 	.word	0x00000000
.L_7:


//--------------------- .nv.compat                --------------------------
	.section	.nv.compat,"",@"SHT_CUDA_COMPAT_INFO"
	.align	4
        /*0000*/ 	.byte	0x02, 0x09, 0x00, 0x00, 0x02, 0x02, 0x01, 0x00, 0x02, 0x05, 0x05, 0x00, 0x03, 0x07, 0x01, 0x01
        /*0010*/ 	.byte	0x02, 0x03, 0x00, 0x00, 0x02, 0x06, 0x01, 0x00, 0x04, 0x0b, 0x08, 0x00, 0x01, 0x00, 0x00, 0x00
        /*0020*/ 	.byte	0x00, 0x00, 0x00, 0x00


//--------------------- .nv.info._Z19triplet_loss_kernelPKfS0_S0_Pfif --------------------------
	.section	.nv.info._Z19triplet_loss_kernelPKfS0_S0_Pfif,"",@"SHT_CUDA_INFO"
	.sectionflags	@""
	.align	4


	//----- nvinfo : EIATTR_CUDA_API_VERSION
	.align		4
        /*0000*/ 	.byte	0x04, 0x37
        /*0002*/ 	.short	(.L_9 - .L_8)
.L_8:
        /*0004*/ 	.word	0x00000082


	//----- nvinfo : EIATTR_KPARAM_INFO
	.align		4
.L_9:
        /*0008*/ 	.byte	0x04, 0x17
        /*000a*/ 	.short	(.L_11 - .L_10)
.L_10:
        /*000c*/ 	.word	0x00000000
        /*0010*/ 	.short	0x0005
        /*0012*/ 	.short	0x0024
        /*0014*/ 	.byte	0x00, 0xf0, 0x11, 0x00


	//----- nvinfo : EIATTR_KPARAM_INFO
	.align		4
.L_11:
        /*0018*/ 	.byte	0x04, 0x17
        /*001a*/ 	.short	(.L_13 - .L_12)
.L_12:
        /*001c*/ 	.word	0x00000000
        /*0020*/ 	.short	0x0004
        /*0022*/ 	.short	0x0020
        /*0024*/ 	.byte	0x00, 0xf0, 0x11, 0x00


	//----- nvinfo : EIATTR_KPARAM_INFO
	.align		4
.L_13:
        /*0028*/ 	.byte	0x04, 0x17
        /*002a*/ 	.short	(.L_15 - .L_14)
.L_14:
        /*002c*/ 	.word	0x00000000
        /*0030*/ 	.short	0x0003
        /*0032*/ 	.short	0x0018
        /*0034*/ 	.byte	0x00, 0xf5, 0x21, 0x00


	//----- nvinfo : EIATTR_KPARAM_INFO
	.align		4
.L_15:
        /*0038*/ 	.byte	0x04, 0x17
        /*003a*/ 	.short	(.L_17 - .L_16)
.L_16:
        /*003c*/ 	.word	0x00000000
        /*0040*/ 	.short	0x0002
        /*0042*/ 	.short	0x0010
        /*0044*/ 	.byte	0x00, 0xf5, 0x21, 0x00


	//----- nvinfo : EIATTR_KPARAM_INFO
	.align		4
.L_17:
        /*0048*/ 	.byte	0x04, 0x17
        /*004a*/ 	.short	(.L_19 - .L_18)
.L_18:
        /*004c*/ 	.word	0x00000000
        /*0050*/ 	.short	0x0001
        /*0052*/ 	.short	0x0008
        /*0054*/ 	.byte	0x00, 0xf5, 0x21, 0x00


	//----- nvinfo : EIATTR_KPARAM_INFO
	.align		4
.L_19:
        /*0058*/ 	.byte	0x04, 0x17
        /*005a*/ 	.short	(.L_21 - .L_20)
.L_20:
        /*005c*/ 	.word	0x00000000
        /*0060*/ 	.short	0x0000
        /*0062*/ 	.short	0x0000
        /*0064*/ 	.byte	0x00, 0xf5, 0x21, 0x00


	//----- nvinfo : EIATTR_SPARSE_MMA_MASK
	.align		4
.L_21:
        /*0068*/ 	.byte	0x03, 0x50
        /*006a*/ 	.short	0x0000


	//----- nvinfo : EIATTR_MAXREG_COUNT
	.align		4
        /*006c*/ 	.byte	0x03, 0x1b
        /*006e*/ 	.short	0x00ff


	//----- nvinfo : EIATTR_MERCURY_ISA_VERSION
	.align		4
        /*0070*/ 	.byte	0x03, 0x5f
        /*0072*/ 	.short	0x0101


	//----- nvinfo : EIATTR_VRC_CTA_INIT_COUNT
	.align		4
        /*0074*/ 	.byte	0x02, 0x4a
	.zero		1
	.zero		1


	//----- nvinfo : EIATTR_EXIT_INSTR_OFFSETS
	.align		4
        /*0078*/ 	.byte	0x04, 0x1c
        /*007a*/ 	.short	(.L_23 - .L_22)


	//   ....[0]....
.L_22:
        /*007c*/ 	.word	0x00000070


	//   ....[1]....
        /*0080*/ 	.word	0x000007e0


	//----- nvinfo : EIATTR_CRS_STACK_SIZE
	.align		4
.L_23:
        /*0084*/ 	.byte	0x04, 0x1e
        /*0086*/ 	.short	(.L_25 - .L_24)
.L_24:
        /*0088*/ 	.word	0x00000000


	//----- nvinfo : EIATTR_CBANK_PARAM_SIZE
	.align		4
.L_25:
        /*008c*/ 	.byte	0x03, 0x19
        /*008e*/ 	.short	0x0028


	//----- nvinfo : EIATTR_PARAM_CBANK
	.align		4
        /*0090*/ 	.byte	0x04, 0x0a
        /*0092*/ 	.short	(.L_27 - .L_26)
	.align		4
.L_26:
        /*0094*/ 	.word	index@(.nv.constant0._Z19triplet_loss_kernelPKfS0_S0_Pfif)
        /*0098*/ 	.short	0x0380
        /*009a*/ 	.short	0x0028


	//----- nvinfo : EIATTR_SW_WAR
	.align		4
.L_27:
        /*009c*/ 	.byte	0x04, 0x36
        /*009e*/ 	.short	(.L_29 - .L_28)
.L_28:
        /*00a0*/ 	.word	0x00000008
.L_29:


//--------------------- .nv.callgraph             --------------------------
	.section	.nv.callgraph,"",@"SHT_CUDA_CALLGRAPH"
	.align	4
	.sectionentsize	8
	.align		4
        /*0000*/ 	.word	0x00000000
	.align		4
        /*0004*/ 	.word	0xffffffff
	.align		4
        /*0008*/ 	.word	0x00000000
	.align		4
        /*000c*/ 	.word	0xfffffffe
	.align		4
        /*0010*/ 	.word	0x00000000
	.align		4
        /*0014*/ 	.word	0xfffffffd
	.align		4
        /*0018*/ 	.word	0x00000000
	.align		4
        /*001c*/ 	.word	0xfffffffc


//--------------------- .text._Z19triplet_loss_kernelPKfS0_S0_Pfif --------------------------
	.section	.text._Z19triplet_loss_kernelPKfS0_S0_Pfif,"ax",@progbits
	.align	128
        .global         _Z19triplet_loss_kernelPKfS0_S0_Pfif
        .type           _Z19triplet_loss_kernelPKfS0_S0_Pfif,@function
        .size           _Z19triplet_loss_kernelPKfS0_S0_Pfif,(.L_x_9 - _Z19triplet_loss_kernelPKfS0_S0_Pfif)
        .other          _Z19triplet_loss_kernelPKfS0_S0_Pfif,@"STO_CUDA_ENTRY STV_DEFAULT"
_Z19triplet_loss_kernelPKfS0_S0_Pfif:
.text._Z19triplet_loss_kernelPKfS0_S0_Pfif:
[----:B------:R-:W-:Y:S01]  /*0000*/  LDC R1, c[0x0][0x37c] ;  /* 0x0000df00ff017b82 */ /* 0x000fe20000000800 */
[----:B------:R-:W0:Y:S07]  /*0010*/  S2R R3, SR_TID.X ;  /* 0x0000000000037919 */ /* 0x000e2e0000002100 */
[----:B------:R-:W0:Y:S01]  /*0020*/  S2UR UR4, SR_CTAID.X ;  /* 0x00000000000479c3 */ /* 0x000e220000002500 */
[----:B------:R-:W1:Y:S07]  /*0030*/  LDCU UR5, c[0x0][0x3a0] ;  /* 0x00007400ff0577ac */ /* 0x000e6e0008000800 */
[----:B------:R-:W0:Y:S02]  /*0040*/  LDC R8, c[0x0][0x360] ;  /* 0x0000d800ff087b82 */ /* 0x000e240000000800 */
[----:B0-----:R-:W-:-:S05]  /*0050*/  IMAD R8, R8, UR4, R3 ;  /* 0x0000000408087c24 */ /* 0x001fca000f8e0203 */
[----:B-1----:R-:W-:-:S13]  /*0060*/  ISETP.GE.AND P0, PT, R8, UR5, PT ;  /* 0x0000000508007c0c */ /* 0x002fda000bf06270 */
[----:B------:R-:W-:Y:S05]  /*0070*/  @P0 EXIT ;  /* 0x000000000000094d */ /* 0x000fea0003800000 */
[----:B------:R-:W0:Y:S01]  /*0080*/  LDCU.128 UR12, c[0x0][0x380] ;  /* 0x00007000ff0c77ac */ /* 0x000e220008000c00 */
[----:B------:R-:W-:Y:S01]  /*0090*/  HFMA2 R22, -RZ, RZ, 0, 0 ;  /* 0x00000000ff167431 */ /* 0x000fe200000001ff */
[----:B------:R-:W-:Y:S01]  /*00a0*/  SHF.L.U32 R0, R8, 0x7, RZ ;  /* 0x0000000708007819 */ /* 0x000fe200000006ff */
[----:B------:R-:W1:Y:S01]  /*00b0*/  LDCU.64 UR10, c[0x0][0x390] ;  /* 0x00007200ff0a77ac */ /* 0x000e620008000a00 */
[----:B------:R-:W-:Y:S01]  /*00c0*/  MOV R20, RZ ;  /* 0x000000ff00147202 */ /* 0x000fe20000000f00 */
[----:B------:R-:W2:Y:S01]  /*00d0*/  LDCU.64 UR16, c[0x0][0x358] ;  /* 0x00006b00ff1077ac */ /* 0x000ea20008000a00 */
[----:B------:R-:W-:Y:S01]  /*00e0*/  UMOV UR4, URZ ;  /* 0x000000ff00047c82 */ /* 0x000fe20008000000 */
[----:B0-----:R-:W-:Y:S02]  /*00f0*/  UIADD3 UR9, UP0, UPT, UR12, 0x10, URZ ;  /* 0x000000100c097890 */ /* 0x001fe4000ff1e0ff */
[----:B------:R-:W-:Y:S02]  /*0100*/  UIADD3 UR7, UP1, UPT, UR14, 0x10, URZ ;  /* 0x000000100e077890 */ /* 0x000fe4000ff3e0ff */
[----:B-1----:R-:W-:-:S02]  /*0110*/  UIADD3 UR5, UP2, UPT, UR10, 0x10, URZ ;  /* 0x000000100a057890 */ /* 0x002fc4000ff5e0ff */
[----:B------:R-:W-:Y:S02]  /*0120*/  UIADD3.X UR10, UPT, UPT, URZ, UR13, URZ, UP0, !UPT ;  /* 0x0000000dff0a7290 */ /* 0x000fe400087fe4ff */
[----:B------:R-:W-:Y:S02]  /*0130*/  UIADD3.X UR8, UPT, UPT, URZ, UR15, URZ, UP1, !UPT ;  /* 0x0000000fff087290 */ /* 0x000fe40008ffe4ff */
[----:B--2---:R-:W-:-:S12]  /*0140*/  UIADD3.X UR6, UPT, UPT, URZ, UR11, URZ, UP2, !UPT ;  /* 0x0000000bff067290 */ /* 0x004fd800097fe4ff */
.L_x_0:
[----:B------:R-:W-:Y:S02]  /*0150*/  MOV R6, UR9 ;  /* 0x0000000900067c02 */ /* 0x000fe40008000f00 */
[----:B------:R-:W-:Y:S02]  /*0160*/  MOV R7, UR10 ;  /* 0x0000000a00077c02 */ /* 0x000fe40008000f00 */
[----:B------:R-:W-:Y:S02]  /*0170*/  MOV R2, UR7 ;  /* 0x0000000700027c02 */ /* 0x000fe40008000f00 */
[----:B------:R-:W-:Y:S01]  /*0180*/  MOV R3, UR8 ;  /* 0x0000000800037c02 */ /* 0x000fe20008000f00 */
[C---:B------:R-:W-:Y:S01]  /*0190*/  IMAD.WIDE R6, R0.reuse, 0x4, R6 ;  /* 0x0000000400067825 */ /* 0x040fe200078e0206 */
[----:B------:R-:W-:Y:S02]  /*01a0*/  MOV R4, UR5 ;  /* 0x0000000500047c02 */ /* 0x000fe40008000f00 */
[----:B------:R-:W-:Y:S01]  /*01b0*/  MOV R5, UR6 ;  /* 0x0000000600057c02 */ /* 0x000fe20008000f00 */
[C---:B------:R-:W-:Y:S01]  /*01c0*/  IMAD.WIDE R2, R0.reuse, 0x4, R2 ;  /* 0x0000000400027825 */ /* 0x040fe200078e0202 */
[----:B------:R-:W2:Y:S03]  /*01d0*/  LDG.E R21, desc[UR16][R6.64+-0x10] ;  /* 0xfffff01006157981 */ /* 0x000ea6000c1e1900 */
[----:B------:R-:W-:Y:S01]  /*01e0*/  IMAD.WIDE R4, R0, 0x4, R4 ;  /* 0x0000000400047825 */ /* 0x000fe200078e0204 */
[----:B------:R-:W2:Y:S04]  /*01f0*/  LDG.E R24, desc[UR16][R2.64+-0x10] ;  /* 0xfffff01002187981 */ /* 0x000ea8000c1e1900 */
[----:B------:R-:W3:Y:S04]  /*0200*/  LDG.E R26, desc[UR16][R4.64+-0x10] ;  /* 0xfffff010041a7981 */ /* 0x000ee8000c1e1900 */
[----:B------:R-:W4:Y:S04]  /*0210*/  LDG.E R9, desc[UR16][R6.64+-0xc] ;  /* 0xfffff41006097981 */ /* 0x000f28000c1e1900 */
[----:B------:R-:W4:Y:S04]  /*0220*/  LDG.E R10, desc[UR16][R4.64+-0xc] ;  /* 0xfffff410040a7981 */ /* 0x000f28000c1e1900 */
[----:B------:R-:W5:Y:S04]  /*0230*/  LDG.E R12, desc[UR16][R2.64+-0xc] ;  /* 0xfffff410020c7981 */ /* 0x000f68000c1e1900 */
        /* <DEDUP_REMOVED lines=9> */
[----:B------:R0:W5:Y:S04]  /*02d0*/  LDG.E R19, desc[UR16][R6.64+0xc] ;  /* 0x00000c1006137981 */ /* 0x000168000c1e1900 */
[----:B------:R-:W5:Y:S04]  /*02e0*/  LDG.E R28, desc[UR16][R4.64+0xc] ;  /* 0x00000c10041c7981 */ /* 0x000f68000c1e1900 */
[----:B------:R-:W5:Y:S04]  /*02f0*/  LDG.E R6, desc[UR16][R4.64+0x8] ;  /* 0x0000081004067981 */ /* 0x000f68000c1e1900 */
[----:B------:R-:W0:Y:S01]  /*0300*/  LDG.E R7, desc[UR16][R2.64+0x8] ;  /* 0x0000081002077981 */ /* 0x000e22000c1e1900 */
[----:B--2---:R-:W-:-:S03]  /*0310*/  FADD R27, R21, -R24 ;  /* 0x80000018151b7221 */ /* 0x004fc60000000000 */
[----:B------:R-:W2:Y:S01]  /*0320*/  LDG.E R24, desc[UR16][R4.64+0x4] ;  /* 0x0000041004187981 */ /* 0x000ea2000c1e1900 */
[----:B---3--:R-:W-:Y:S01]  /*0330*/  FADD R29, R21, -R26 ;  /* 0x8000001a151d7221 */ /* 0x008fe20000000000 */
[----:B------:R-:W-:Y:S02]  /*0340*/  FFMA R20, R27, R27, R20 ;  /* 0x0000001b1b147223 */ /* 0x000fe40000000014 */
[----:B------:R-:W3:Y:S04]  /*0350*/  LDG.E R21, desc[UR16][R4.64] ;  /* 0x0000001004157981 */ /* 0x000ee8000c1e1900 */
[----:B------:R-:W3:Y:S01]  /*0360*/  LDG.E R27, desc[UR16][R2.64] ;  /* 0x00000010021b7981 */ /* 0x000ee2000c1e1900 */
[----:B------:R-:W-:-:S03]  /*0370*/  FFMA R26, R29, R29, R22 ;  /* 0x0000001d1d1a7223 */ /* 0x000fc60000000016 */
[----:B------:R-:W3:Y:S04]  /*0380*/  LDG.E R22, desc[UR16][R2.64+0x4] ;  /* 0x0000041002167981 */ /* 0x000ee8000c1e1900 */
[----:B------:R2:W3:Y:S01]  /*0390*/  LDG.E R29, desc[UR16][R2.64+0xc] ;  /* 0x00000c10021d7981 */ /* 0x0004e2000c1e1900 */
[C---:B----4-:R-:W-:Y:S01]  /*03a0*/  FADD R10, R9.reuse, -R10 ;  /* 0x8000000a090a7221 */ /* 0x050fe20000000000 */
[----:B-----5:R-:W-:-:S03]  /*03b0*/  FADD R9, R9, -R12 ;  /* 0x8000000c09097221 */ /* 0x020fc60000000000 */
[----:B------:R-:W-:Y:S01]  /*03c0*/  FFMA R26, R10, R10, R26 ;  /* 0x0000000a0a1a7223 */ /* 0x000fe2000000001a */
[C---:B------:R-:W-:Y:S01]  /*03d0*/  FADD R17, R18.reuse, -R17 ;  /* 0x8000001112117221 */ /* 0x040fe20000000000 */
[----:B------:R-:W-:Y:S01]  /*03e0*/  FFMA R20, R9, R9, R20 ;  /* 0x0000000909147223 */ /* 0x000fe20000000014 */
[----:B------:R-:W-:Y:S02]  /*03f0*/  FADD R15, R18, -R15 ;  /* 0x8000000f120f7221 */ /* 0x000fe40000000000 */
[----:B------:R-:W-:Y:S02]  /*0400*/  FFMA R26, R17, R17, R26 ;  /* 0x00000011111a7223 */ /* 0x000fe4000000001a */
[----:B------:R-:W-:Y:S01]  /*0410*/  FFMA R20, R15, R15, R20 ;  /* 0x0000000f0f147223 */ /* 0x000fe20000000014 */
[C---:B------:R-:W-:Y:S01]  /*0420*/  FADD R25, R16.reuse, -R25 ;  /* 0x8000001910197221 */ /* 0x040fe20000000000 */
[----:B------:R-:W-:-:S03]  /*0430*/  FADD R23, R16, -R23 ;  /* 0x8000001710177221 */ /* 0x000fc60000000000 */
[----:B------:R-:W-:Y:S01]  /*0440*/  FFMA R26, R25, R25, R26 ;  /* 0x00000019191a7223 */ /* 0x000fe2000000001a */
[----:B------:R-:W-:Y:S01]  /*0450*/  UIADD3 UR4, UPT, UPT, UR4, 0x8, URZ ;  /* 0x0000000804047890 */ /* 0x000fe2000fffe0ff */
[----:B------:R-:W-:-:S03]  /*0460*/  FFMA R20, R23, R23, R20 ;  /* 0x0000001717147223 */ /* 0x000fc60000000014 */
[----:B------:R-:W-:Y:S01]  /*0470*/  UISETP.NE.AND UP0, UPT, UR4, 0x80, UPT ;  /* 0x000000800400788c */ /* 0x000fe2000bf05270 */
[----:B------:R-:W-:Y:S01]  /*0480*/  IADD3 R0, PT, PT, R0, 0x8, RZ ;  /* 0x0000000800007810 */ /* 0x000fe20007ffe0ff */
[----:B0-----:R-:W-:Y:S01]  /*0490*/  FADD R7, R11, -R7 ;  /* 0x800000070b077221 */ /* 0x001fe20000000000 */
[----:B--2---:R-:W-:Y:S01]  /*04a0*/  FADD R3, R13, -R24 ;  /* 0x800000180d037221 */ /* 0x004fe20000000000 */
[C---:B---3--:R-:W-:Y:S01]  /*04b0*/  FADD R21, R14.reuse, -R21 ;  /* 0x800000150e157221 */ /* 0x048fe20000000000 */
[----:B------:R-:W-:-:S03]  /*04c0*/  FADD R27, R14, -R27 ;  /* 0x8000001b0e1b7221 */ /* 0x000fc60000000000 */
[----:B------:R-:W-:Y:S01]  /*04d0*/  FFMA R26, R21, R21, R26 ;  /* 0x00000015151a7223 */ /* 0x000fe2000000001a */
[----:B------:R-:W-:Y:S01]  /*04e0*/  FFMA R20, R27, R27, R20 ;  /* 0x0000001b1b147223 */ /* 0x000fe20000000014 */
[----:B------:R-:W-:Y:S02]  /*04f0*/  FADD R13, R13, -R22 ;  /* 0x800000160d0d7221 */ /* 0x000fe40000000000 */
[----:B------:R-:W-:Y:S01]  /*0500*/  FFMA R26, R3, R3, R26 ;  /* 0x00000003031a7223 */ /* 0x000fe2000000001a */
[----:B------:R-:W-:Y:S01]  /*0510*/  FADD R3, R11, -R6 ;  /* 0x800000060b037221 */ /* 0x000fe20000000000 */
[----:B------:R-:W-:Y:S01]  /*0520*/  FFMA R20, R13, R13, R20 ;  /* 0x0000000d0d147223 */ /* 0x000fe20000000014 */
[----:B------:R-:W-:Y:S02]  /*0530*/  FADD R29, R19, -R29 ;  /* 0x8000001d131d7221 */ /* 0x000fe40000000000 */
[----:B------:R-:W-:Y:S01]  /*0540*/  FFMA R26, R3, R3, R26 ;  /* 0x00000003031a7223 */ /* 0x000fe2000000001a */
[----:B------:R-:W-:Y:S01]  /*0550*/  FADD R3, R19, -R28 ;  /* 0x8000001c13037221 */ /* 0x000fe20000000000 */
[----:B------:R-:W-:-:S03]  /*0560*/  FFMA R20, R7, R7, R20 ;  /* 0x0000000707147223 */ /* 0x000fc60000000014 */
[----:B------:R-:W-:Y:S01]  /*0570*/  FFMA R22, R3, R3, R26 ;  /* 0x0000000303167223 */ /* 0x000fe2000000001a */
[----:B------:R-:W-:Y:S01]  /*0580*/  FFMA R20, R29, R29, R20 ;  /* 0x0000001d1d147223 */ /* 0x000fe20000000014 */
[----:B------:R-:W-:Y:S06]  /*0590*/  BRA.U UP0, `(.L_x_0) ;  /* 0xfffffff900ec7547 */ /* 0x000fec000b83ffff */
[----:B------:R-:W-:Y:S01]  /*05a0*/  IADD3 R0, PT, PT, R20, -0xd000000, RZ ;  /* 0xf300000014007810 */ /* 0x000fe20007ffe0ff */
[----:B------:R0:W1:Y:S01]  /*05b0*/  MUFU.RSQ R5, R20 ;  /* 0x0000001400057308 */ /* 0x0000620000001400 */
[----:B------:R-:W-:Y:S02]  /*05c0*/  BSSY.RECONVERGENT B0, `(.L_x_1) ;  /* 0x000000c000007945 */ /* 0x000fe40003800200 */
[----:B------:R-:W-:-:S13]  /*05d0*/  ISETP.GT.U32.AND P0, PT, R0, 0x727fffff, PT ;  /* 0x727fffff0000780c */ /* 0x000fda0003f04070 */
[----:B0-----:R-:W-:Y:S05]  /*05e0*/  @!P0 BRA `(.L_x_2) ;  /* 0x0000000000148947 */ /* 0x001fea0003800000 */
[----:B------:R-:W-:Y:S02]  /*05f0*/  MOV R0, R20 ;  /* 0x0000001400007202 */ /* 0x000fe40000000f00 */
[----:B------:R-:W-:-:S07]  /*0600*/  MOV R9, 0x620 ;  /* 0x0000062000097802 */ /* 0x000fce0000000f00 */
[----:B-1----:R-:W-:Y:S05]  /*0610*/  CALL.REL.NOINC `($__internal_0_$__cuda_sm20_sqrt_rn_f32_slowpath) ;  /* 0x0000000000747944 */ /* 0x002fea0003c00000 */
[----:B------:R-:W-:Y:S01]  /*0620*/  MOV R4, R5 ;  /* 0x0000000500047202 */ /* 0x000fe20000000f00 */
[----:B------:R-:W-:Y:S06]  /*0630*/  BRA `(.L_x_3) ;  /* 0x0000000000107947 */ /* 0x000fec0003800000 */
.L_x_2:
[----:B-1----:R-:W-:Y:S01]  /*0640*/  FMUL.FTZ R3, R20, R5 ;  /* 0x0000000514037220 */ /* 0x002fe20000410000 */
[----:B------:R-:W-:-:S03]  /*0650*/  FMUL.FTZ R0, R5, 0.5 ;  /* 0x3f00000005007820 */ /* 0x000fc60000410000 */
[----:B------:R-:W-:-:S04]  /*0660*/  FFMA R4, -R3, R3, R20 ;  /* 0x0000000303047223 */ /* 0x000fc80000000114 */
[----:B------:R-:W-:-:S07]  /*0670*/  FFMA R4, R4, R0, R3 ;  /* 0x0000000004047223 */ /* 0x000fce0000000003 */
.L_x_3:
[----:B------:R-:W-:Y:S05]  /*0680*/  BSYNC.RECONVERGENT B0 ;  /* 0x0000000000007941 */ /* 0x000fea0003800200 */
.L_x_1:
        /* <DEDUP_REMOVED lines=8> */
[----:B------:R-:W-:Y:S05]  /*0710*/  BRA `(.L_x_6) ;  /* 0x0000000000107947 */ /* 0x000fea0003800000 */
.L_x_5:
[----:B-1----:R-:W-:Y:S01]  /*0720*/  FMUL.FTZ R5, R22, R3 ;  /* 0x0000000316057220 */ /* 0x002fe20000410000 */
[----:B------:R-:W-:-:S03]  /*0730*/  FMUL.FTZ R0, R3, 0.5 ;  /* 0x3f00000003007820 */ /* 0x000fc60000410000 */
[----:B------:R-:W-:-:S04]  /*0740*/  FFMA R22, -R5, R5, R22 ;  /* 0x0000000505167223 */ /* 0x000fc80000000116 */
[----:B------:R-:W-:-:S07]  /*0750*/  FFMA R5, R22, R0, R5 ;  /* 0x0000000016057223 */ /* 0x000fce0000000005 */
.L_x_6:
[----:B------:R-:W-:Y:S05]  /*0760*/  BSYNC.RECONVERGENT B0 ;  /* 0x0000000000007941 */ /* 0x000fea0003800200 */
.L_x_4:
[----:B------:R-:W0:Y:S01]  /*0770*/  LDC.64 R2, c[0x0][0x398] ;  /* 0x0000e600ff027b82 */ /* 0x000e220000000a00 */
[----:B------:R-:W1:Y:S01]  /*0780*/  LDCU UR4, c[0x0][0x3a4] ;  /* 0x00007480ff0477ac */ /* 0x000e620008000800 */
[----:B------:R-:W-:-:S04]  /*0790*/  FADD R4, -R5, R4 ;  /* 0x0000000405047221 */ /* 0x000fc80000000100 */
[----:B-1----:R-:W-:Y:S01]  /*07a0*/  FADD R4, R4, UR4 ;  /* 0x0000000404047e21 */ /* 0x002fe20008000000 */
[----:B0-----:R-:W-:-:S04]  /*07b0*/  IMAD.WIDE R8, R8, 0x4, R2 ;  /* 0x0000000408087825 */ /* 0x001fc800078e0202 */
[----:B------:R-:W-:-:S05]  /*07c0*/  FMNMX R3, RZ, R4, !PT ;  /* 0x00000004ff037209 */ /* 0x000fca0007800000 */
[----:B------:R-:W-:Y:S01]  /*07d0*/  STG.E desc[UR16][R8.64], R3 ;  /* 0x0000000308007986 */ /* 0x000fe2000c101910 */
[----:B------:R-:W-:Y:S05]  /*07e0*/  EXIT ;  /* 0x000000000000794d */ /* 0x000fea0003800000 */
        .weak           $__internal_0_$__cuda_sm20_sqrt_rn_f32_slowpath
        .type           $__internal_0_$__cuda_sm20_sqrt_rn_f32_slowpath,@function
        .size           $__internal_0_$__cuda_sm20_sqrt_rn_f32_slowpath,(.L_x_9 - $__internal_0_$__cuda_sm20_sqrt_rn_f32_slowpath)
$__internal_0_$__cuda_sm20_sqrt_rn_f32_slowpath:
[----:B------:R-:W-:-:S13]  /*07f0*/  LOP3.LUT P0, RZ, R0, 0x7fffffff, RZ, 0xc0, !PT ;  /* 0x7fffffff00ff7812 */ /* 0x000fda000780c0ff */
[----:B------:R-:W-:Y:S01]  /*0800*/  @!P0 MOV R2, R0 ;  /* 0x0000000000028202 */ /* 0x000fe20000000f00 */
[----:B------:R-:W-:Y:S06]  /*0810*/  @!P0 BRA `(.L_x_7) ;  /* 0x0000000000408947 */ /* 0x000fec0003800000 */
[----:B------:R-:W-:-:S13]  /*0820*/  FSETP.GEU.FTZ.AND P0, PT, R0, RZ, PT ;  /* 0x000000ff0000720b */ /* 0x000fda0003f1e000 */
[----:B------:R-:W-:Y:S01]  /*0830*/  @!P0 MOV R2, 0x7fffffff ;  /* 0x7fffffff00028802 */ /* 0x000fe20000000f00 */
[----:B------:R-:W-:Y:S06]  /*0840*/  @!P0 BRA `(.L_x_7) ;  /* 0x0000000000348947 */ /* 0x000fec0003800000 */
[----:B------:R-:W-:-:S13]  /*0850*/  FSETP.GTU.FTZ.AND P0, PT, |R0|, +INF , PT ;  /* 0x7f8000000000780b */ /* 0x000fda0003f1c200 */
[----:B------:R-:W-:Y:S01]  /*0860*/  @P0 FADD.FTZ R2, R0, 1 ;  /* 0x3f80000000020421 */ /* 0x000fe20000010000 */
[----:B------:R-:W-:Y:S06]  /*0870*/  @P0 BRA `(.L_x_7) ;  /* 0x0000000000280947 */ /* 0x000fec0003800000 */
[----:B------:R-:W-:-:S13]  /*0880*/  FSETP.NEU.FTZ.AND P0, PT, |R0|, +INF , PT ;  /* 0x7f8000000000780b */ /* 0x000fda0003f1d200 */
[----:B------:R-:W-:-:S04]  /*0890*/  @P0 FFMA R3, R0, 1.84467440737095516160e+19, RZ ;  /* 0x5f80000000030823 */ /* 0x000fc800000000ff */
[----:B------:R-:W0:Y:S02]  /*08a0*/  @P0 MUFU.RSQ R2, R3 ;  /* 0x0000000300020308 */ /* 0x000e240000001400 */
[----:B0-----:R-:W-:Y:S01]  /*08b0*/  @P0 FMUL.FTZ R6, R3, R2 ;  /* 0x0000000203060220 */ /* 0x001fe20000410000 */
[----:B------:R-:W-:Y:S01]  /*08c0*/  @P0 FMUL.FTZ R7, R2, 0.5 ;  /* 0x3f00000002070820 */ /* 0x000fe20000410000 */
[----:B------:R-:W-:Y:S02]  /*08d0*/  @!P0 MOV R2, R0 ;  /* 0x0000000000028202 */ /* 0x000fe40000000f00 */
[----:B------:R-:W-:-:S04]  /*08e0*/  @P0 FADD.FTZ R5, -R6, -RZ ;  /* 0x800000ff06050221 */ /* 0x000fc80000010100 */
[----:B------:R-:W-:-:S04]  /*08f0*/  @P0 FFMA R5, R6, R5, R3 ;  /* 0x0000000506050223 */ /* 0x000fc80000000003 */
[----:B------:R-:W-:-:S04]  /*0900*/  @P0 FFMA R5, R5, R7, R6 ;  /* 0x0000000705050223 */ /* 0x000fc80000000006 */
[----:B------:R-:W-:-:S07]  /*0910*/  @P0 FMUL.FTZ R2, R5, 2.3283064365386962891e-10 ;  /* 0x2f80000005020820 */ /* 0x000fce0000410000 */
.L_x_7:
[----:B------:R-:W-:Y:S01]  /*0920*/  HFMA2 R3, -RZ, RZ, 0, 0 ;  /* 0x00000000ff037431 */ /* 0x000fe200000001ff */
[----:B------:R-:W-:Y:S02]  /*0930*/  MOV R5, R2 ;  /* 0x0000000200057202 */ /* 0x000fe40000000f00 */
[----:B------:R-:W-:-:S04]  /*0940*/  MOV R2, R9 ;  /* 0x0000000900027202 */ /* 0x000fc80000000f00 */
[----:B------:R-:W-:Y:S05]  /*0950*/  RET.REL.NODEC R2 `(_Z19triplet_loss_kernelPKfS0_S0_Pfif) ;  /* 0xfffffff402a87950 */ /* 0x000fea0003c3ffff */
.L_x_8:
[----:B------:R-:W-:-:S00]  /*0960*/  BRA `(.L_x_8) ;  /* 0xfffffffc00fc7947 */ /* 0x000fc0000383ffff */
[----:B------:R-:W-:-:S00]  /*0970*/  NOP ;  /* 0x0000000000007918 */ /* 0x000fc00000000000 */
        /* <DEDUP_REMOVED lines=8> */
.L_x_9:


//--------------------- .nv.shared.reserved.0     --------------------------
	.section	.nv.shared.reserved.0,"aw",@nobits
	.weak		__nv_reservedSMEM_offset_0_alias
	.size		__nv_reservedSMEM_offset_0_alias, 0, 64
	.other		__nv_reservedSMEM_offset_0_alias,@"STO_CUDA_RESERVED_SHARED STV_DEFAULT"
__nv_reservedSMEM_offset_0_alias:
	.zero		0
	.zero		64


//--------------------- .nv.constant0._Z19triplet_loss_kernelPKfS0_S0_Pfif --------------------------
	.section	.nv.constant0._Z19triplet_loss_kernelPKfS0_S0_Pfif,"a",@progbits
	.sectionflags	@""
	.align	4
.nv.constant0._Z19triplet_loss_kernelPKfS0_S0_Pfif:
	.zero		936


//--------------------- SYMBOLS --------------------------

	.type		.nv.reservedSmem.offset0,@object
	.size		.nv.reservedSmem.offset0,0x4
